	.headerflags	@"EF_CUDA_TEXMODE_UNIFIED EF_CUDA_64BIT_ADDRESS EF_CUDA_ACCELERATORS EF_CUDA_SM90 EF_CUDA_VIRTUAL_SM(EF_CUDA_SM90)"
	.elftype	@"ET_EXEC"


//--------------------- .nv.info                  --------------------------
	.section	.nv.info,"",@"SHT_CUDA_INFO"
	.align	4


	//----- nvinfo : EIATTR_REGCOUNT
	.align		4
        /*0000*/ 	.byte	0x04, 0x2f
        /*0002*/ 	.short	(.L_1 - .L_0)
	.align		4
.L_0:
        /*0004*/ 	.word	index@(triton_poi_fused_convolution_div_26)
        /*0008*/ 	.word	0x00000020


	//----- nvinfo : EIATTR_MIN_STACK_SIZE
	.align		4
.L_1:
        /*000c*/ 	.byte	0x04, 0x12
        /*000e*/ 	.short	(.L_3 - .L_2)
	.align		4
.L_2:
        /*0010*/ 	.word	index@(triton_poi_fused_convolution_div_26)
        /*0014*/ 	.word	0x00000000


	//----- nvinfo : EIATTR_FRAME_SIZE
	.align		4
.L_3:
        /*0018*/ 	.byte	0x04, 0x11
        /*001a*/ 	.short	(.L_5 - .L_4)
	.align		4
.L_4:
        /*001c*/ 	.word	index@(triton_poi_fused_convolution_div_26)
        /*0020*/ 	.word	0x00000000


	//----- nvinfo : EIATTR_MIN_STACK_SIZE
	.align		4
.L_5:
        /*0024*/ 	.byte	0x04, 0x12
        /*0026*/ 	.short	(.L_7 - .L_6)
	.align		4
.L_6:
        /*0028*/ 	.word	index@(triton_poi_fused_convolution_div_26)
        /*002c*/ 	.word	0x00000000
.L_7:


//--------------------- .nv.info.triton_poi_fused_convolution_div_26 --------------------------
	.section	.nv.info.triton_poi_fused_convolution_div_26,"",@"SHT_CUDA_INFO"
	.sectionflags	@""
	.align	4


	//----- nvinfo : EIATTR_CUDA_API_VERSION
	.align		4
        /*0000*/ 	.byte	0x04, 0x37
        /*0002*/ 	.short	(.L_9 - .L_8)
.L_8:
        /*0004*/ 	.word	0x0000007c


	//----- nvinfo : EIATTR_KPARAM_INFO
	.align		4
.L_9:
        /*0008*/ 	.byte	0x04, 0x17
        /*000a*/ 	.short	(.L_11 - .L_10)
.L_10:
        /*000c*/ 	.word	0x00000000
        /*0010*/ 	.short	0x0005
        /*0012*/ 	.short	0x0024
        /*0014*/ 	.byte	0x00, 0xf0, 0x11, 0x00


	//----- nvinfo : EIATTR_KPARAM_INFO
	.align		4
.L_11:
        /*0018*/ 	.byte	0x04, 0x17
        /*001a*/ 	.short	(.L_13 - .L_12)
.L_12:
        /*001c*/ 	.word	0x00000000
        /*0020*/ 	.short	0x0004
        /*0022*/ 	.short	0x0020
        /*0024*/ 	.byte	0x00, 0xf0, 0x11, 0x00


	//----- nvinfo : EIATTR_KPARAM_INFO
	.align		4
.L_13:
        /*0028*/ 	.byte	0x04, 0x17
        /*002a*/ 	.short	(.L_15 - .L_14)
.L_14:
        /*002c*/ 	.word	0x00000000
        /*0030*/ 	.short	0x0003
        /*0032*/ 	.short	0x0018
        /*0034*/ 	.byte	0x00, 0xf4, 0x21, 0x00


	//----- nvinfo : EIATTR_KPARAM_INFO
	.align		4
.L_15:
        /*0038*/ 	.byte	0x04, 0x17
        /*003a*/ 	.short	(.L_17 - .L_16)
.L_16:
        /*003c*/ 	.word	0x00000000
        /*0040*/ 	.short	0x0002
        /*0042*/ 	.short	0x0010
        /*0044*/ 	.byte	0x00, 0xf4, 0x21, 0x00


	//----- nvinfo : EIATTR_KPARAM_INFO
	.align		4
.L_17:
        /*0048*/ 	.byte	0x04, 0x17
        /*004a*/ 	.short	(.L_19 - .L_18)
.L_18:
        /*004c*/ 	.word	0x00000000
        /*0050*/ 	.short	0x0001
        /*0052*/ 	.short	0x0008
        /*0054*/ 	.byte	0x00, 0xf4, 0x21, 0x00


	//----- nvinfo : EIATTR_KPARAM_INFO
	.align		4
.L_19:
        /*0058*/ 	.byte	0x04, 0x17
        /*005a*/ 	.short	(.L_21 - .L_20)
.L_20:
        /*005c*/ 	.word	0x00000000
        /*0060*/ 	.short	0x0000
        /*0062*/ 	.short	0x0000
        /*0064*/ 	.byte	0x00, 0xf4, 0x21, 0x00


	//----- nvinfo : EIATTR_SPARSE_MMA_MASK
	.align		4
.L_21:
        /*0068*/ 	.byte	0x03, 0x50
        /*006a*/ 	.short	0x0000


	//----- nvinfo : EIATTR_MAXREG_COUNT
	.align		4
        /*006c*/ 	.byte	0x03, 0x1b
        /*006e*/ 	.short	0x00ff


	//----- nvinfo : EIATTR_EXIT_INSTR_OFFSETS
	.align		4
        /*0070*/ 	.byte	0x04, 0x1c
        /*0072*/ 	.short	(.L_23 - .L_22)


	//   ....[0]....
.L_22:
        /*0074*/ 	.word	0x00001480


	//   ....[1]....
        /*0078*/ 	.word	0x000014a0


	//----- nvinfo : EIATTR_REQNTID
	.align		4
.L_23:
        /*007c*/ 	.byte	0x04, 0x10
        /*007e*/ 	.short	(.L_25 - .L_24)
.L_24:
        /*0080*/ 	.word	0x00000100
        /*0084*/ 	.word	0x00000001
        /*0088*/ 	.word	0x00000001


	//----- nvinfo : EIATTR_CBANK_PARAM_SIZE
	.align		4
.L_25:
        /*008c*/ 	.byte	0x03, 0x19
        /*008e*/ 	.short	0x0028


	//----- nvinfo : EIATTR_PARAM_CBANK
	.align		4
        /*0090*/ 	.byte	0x04, 0x0a
        /*0092*/ 	.short	(.L_27 - .L_26)
	.align		4
.L_26:
        /*0094*/ 	.word	index@(.nv.constant0.triton_poi_fused_convolution_div_26)
        /*0098*/ 	.short	0x0210
        /*009a*/ 	.short	0x0028


	//----- nvinfo : EIATTR_SW_WAR
	.align		4
.L_27:
        /*009c*/ 	.byte	0x04, 0x36
        /*009e*/ 	.short	(.L_29 - .L_28)
.L_28:
        /*00a0*/ 	.word	0x00000008
.L_29:


//--------------------- .nv.callgraph             --------------------------
	.section	.nv.callgraph,"",@"SHT_CUDA_CALLGRAPH"
	.align	4
	.sectionentsize	8
	.align		4
        /*0000*/ 	.word	0x00000000
	.align		4
        /*0004*/ 	.word	0xffffffff
	.align		4
        /*0008*/ 	.word	0x00000000
	.align		4
        /*000c*/ 	.word	0xfffffffe
	.align		4
        /*0010*/ 	.word	0x00000000
	.align		4
        /*0014*/ 	.word	0xfffffffd
	.align		4
        /*0018*/ 	.word	0x00000000
	.align		4
        /*001c*/ 	.word	0xfffffffc


//--------------------- .text.triton_poi_fused_convolution_div_26 --------------------------
	.section	.text.triton_poi_fused_convolution_div_26,"ax",@progbits
	.sectionflags	@"SHF_BARRIERS=1"
	.align	128
        .global         triton_poi_fused_convolution_div_26
        .type           triton_poi_fused_convolution_div_26,@function
        .size           triton_poi_fused_convolution_div_26,(.L_x_1 - triton_poi_fused_convolution_div_26)
        .other          triton_poi_fused_convolution_div_26,@"STO_CUDA_ENTRY STV_DEFAULT"
triton_poi_fused_convolution_div_26:
.text.triton_poi_fused_convolution_div_26:
[----:B------:R-:W0:Y:S02]  /*0000*/  LDC R1, c[0x0][0x28] ;  /* 0x00000a00ff017b82 */ /* 0x000e240000000800 */
[----:B------:R-:W1:Y:S01]  /*0010*/  S2R R0, SR_TID.X ;  /* 0x0000000000007919 */ /* 0x000e620000002100 */
[----:B------:R-:W2:Y:S01]  /*0020*/  S2UR UR4, SR_CTAID.Y ;  /* 0x00000000000479c3 */ /* 0x000ea20000002600 */
[----:B------:R-:W-:Y:S01]  /*0030*/  ULDC.64 UR6, c[0x0][0x208] ;  /* 0x0000820000067ab9 */ /* 0x000fe20000000a00 */
[----:B------:R-:W-:Y:S01]  /*0040*/  CS2R R12, SRZ ;  /* 0x00000000000c7805 */ /* 0x000fe2000001ff00 */
[----:B------:R-:W2:Y:S01]  /*0050*/  S2R R24, SR_CTAID.Z ;  /* 0x0000000000187919 */ /* 0x000ea20000002700 */
[----:B------:R-:W-:Y:S01]  /*0060*/  CS2R R14, SRZ ;  /* 0x00000000000e7805 */ /* 0x000fe2000001ff00 */
[----:B------:R-:W3:Y:S03]  /*0070*/  S2R R23, SR_CTAID.X ;  /* 0x0000000000177919 */ /* 0x000ee60000002500 */
[----:B------:R-:W2:Y:S08]  /*0080*/  LDC R3, c[0x0][0x10] ;  /* 0x00000400ff037b82 */ /* 0x000eb00000000800 */
[----:B------:R-:W4:Y:S01]  /*0090*/  LDC.64 R28, c[0x0][0x210] ;  /* 0x00008400ff1c7b82 */ /* 0x000f220000000a00 */
[----:B-1----:R-:W-:Y:S01]  /*00a0*/  IMAD.SHL.U32 R2, R0, 0x4, RZ ;  /* 0x0000000400027824 */ /* 0x002fe200078e00ff */
[----:B------:R-:W-:Y:S01]  /*00b0*/  SHF.R.U32.HI R22, RZ, 0x6, R0 ;  /* 0x00000006ff167819 */ /* 0x000fe20000011600 */
[----:B--2---:R-:W-:-:S03]  /*00c0*/  IMAD R24, R24, R3, UR4 ;  /* 0x0000000418187e24 */ /* 0x004fc6000f8e0203 */
[----:B------:R-:W-:Y:S02]  /*00d0*/  LOP3.LUT R3, R2, 0xfc, RZ, 0xc0, !PT ;  /* 0x000000fc02037812 */ /* 0x000fe400078ec0ff */
[----:B------:R-:W-:Y:S01]  /*00e0*/  SGXT.U32 R22, R22, 0x2 ;  /* 0x000000021616781a */ /* 0x000fe20000000000 */
[----:B---3--:R-:W-:Y:S01]  /*00f0*/  IMAD.SHL.U32 R23, R23, 0x10, RZ ;  /* 0x0000001017177824 */ /* 0x008fe200078e00ff */
[----:B------:R-:W-:-:S04]  /*0100*/  PRMT R3, R3, 0x6540, R24 ;  /* 0x0000654003037816 */ /* 0x000fc80000000018 */
[----:B------:R-:W-:Y:S02]  /*0110*/  SHF.R.S32.HI R2, RZ, 0x1f, R3 ;  /* 0x0000001fff027819 */ /* 0x000fe40000011403 */
[----:B------:R-:W-:Y:S02]  /*0120*/  ISETP.GE.AND P0, PT, R3, 0x20000, PT ;  /* 0x000200000300780c */ /* 0x000fe40003f06270 */
[----:B------:R-:W-:Y:S02]  /*0130*/  LEA.HI R2, R2, R3, RZ, 0x8 ;  /* 0x0000000302027211 */ /* 0x000fe400078f40ff */
[----:B------:R-:W-:Y:S02]  /*0140*/  CS2R R16, SRZ ;  /* 0x0000000000107805 */ /* 0x000fe4000001ff00 */
[----:B------:R-:W-:Y:S02]  /*0150*/  CS2R R18, SRZ ;  /* 0x0000000000127805 */ /* 0x000fe4000001ff00 */
[----:B------:R-:W-:-:S02]  /*0160*/  LOP3.LUT R21, R23, R22, RZ, 0xfc, !PT ;  /* 0x0000001617157212 */ /* 0x000fc400078efcff */
[----:B------:R-:W-:Y:S02]  /*0170*/  LOP3.LUT R4, R2, 0xffffff00, RZ, 0xc0, !PT ;  /* 0xffffff0002047812 */ /* 0x000fe400078ec0ff */
[----:B------:R-:W-:Y:S02]  /*0180*/  SHF.R.S32.HI R2, RZ, 0x8, R2 ;  /* 0x00000008ff027819 */ /* 0x000fe40000011402 */
[----:B------:R-:W-:Y:S01]  /*0190*/  LOP3.LUT R20, R23, 0x4, R22, 0xfe, !PT ;  /* 0x0000000417147812 */ /* 0x000fe200078efe16 */
[----:B------:R-:W-:Y:S01]  /*01a0*/  IMAD.IADD R5, R3, 0x1, -R4 ;  /* 0x0000000103057824 */ /* 0x000fe200078e0a04 */
[----:B------:R-:W-:Y:S02]  /*01b0*/  LOP3.LUT R3, R23, 0x8, R22, 0xfe, !PT ;  /* 0x0000000817037812 */ /* 0x000fe400078efe16 */
[----:B------:R-:W-:Y:S01]  /*01c0*/  ISETP.LT.AND P4, PT, R21, 0x9, !P0 ;  /* 0x000000091500780c */ /* 0x000fe20004781270 */
[----:B------:R-:W-:Y:S01]  /*01d0*/  IMAD R2, R2, 0x900, R5 ;  /* 0x0000090002027824 */ /* 0x000fe200078e0205 */
[----:B------:R-:W-:-:S02]  /*01e0*/  ISETP.LT.AND P2, PT, R3, 0x9, !P0 ;  /* 0x000000090300780c */ /* 0x000fc40004741270 */
[C---:B------:R-:W-:Y:S01]  /*01f0*/  ISETP.LT.AND P3, PT, R20.reuse, 0x9, !P0 ;  /* 0x000000091400780c */ /* 0x040fe20004761270 */
[--C-:B------:R-:W-:Y:S01]  /*0200*/  IMAD R21, R21, 0x100, R2.reuse ;  /* 0x0000010015157824 */ /* 0x100fe200078e0202 */
[----:B------:R-:W-:Y:S01]  /*0210*/  LEA R3, R3, R2, 0x8 ;  /* 0x0000000203037211 */ /* 0x000fe200078e40ff */
[----:B------:R-:W-:Y:S01]  /*0220*/  IMAD R20, R20, 0x100, R2 ;  /* 0x0000010014147824 */ /* 0x000fe200078e0202 */
[----:B------:R-:W-:Y:S02]  /*0230*/  CS2R R8, SRZ ;  /* 0x0000000000087805 */ /* 0x000fe4000001ff00 */
[----:B------:R-:W-:Y:S02]  /*0240*/  CS2R R10, SRZ ;  /* 0x00000000000a7805 */ /* 0x000fe4000001ff00 */
[----:B------:R-:W-:Y:S01]  /*0250*/  ISETP.LT.AND P0, PT, R23, RZ, !P0 ;  /* 0x000000ff1700720c */ /* 0x000fe20004701270 */
[----:B----4-:R-:W-:-:S04]  /*0260*/  IMAD.WIDE R26, R3, 0x4, R28 ;  /* 0x00000004031a7825 */ /* 0x010fc800078e021c */
[C-C-:B------:R-:W-:Y:S01]  /*0270*/  IMAD.WIDE R6, R21.reuse, 0x4, R28.reuse ;  /* 0x0000000415067825 */ /* 0x140fe200078e021c */
[----:B------:R1:W2:Y:S03]  /*0280*/  @P2 LDG.E.EL.128 R16, desc[UR6][R26.64] ;  /* 0x000000061a102981 */ /* 0x0002a6000c2e1d00 */
[----:B------:R-:W-:Y:S01]  /*0290*/  IMAD.WIDE R4, R20, 0x4, R28 ;  /* 0x0000000414047825 */ /* 0x000fe200078e021c */
[----:B------:R-:W3:Y:S03]  /*02a0*/  @P4 LDG.E.EL.128 R12, desc[UR6][R6.64] ;  /* 0x00000006060c4981 */ /* 0x000ee6000c2e1d00 */
[----:B------:R-:W-:Y:S01]  /*02b0*/  VIADD R2, R21, 0xc00 ;  /* 0x00000c0015027836 */ /* 0x000fe20000000000 */
[----:B------:R4:W5:Y:S01]  /*02c0*/  @P3 LDG.E.EL.128 R8, desc[UR6][R4.64] ;  /* 0x0000000604083981 */ /* 0x000962000c2e1d00 */
[----:B-1----:R-:W1:Y:S03]  /*02d0*/  LDC.64 R26, c[0x0][0x218] ;  /* 0x00008600ff1a7b82 */ /* 0x002e660000000a00 */
[----:B-1----:R-:W2:Y:S01]  /*02e0*/  LDG.E R25, desc[UR6][R26.64] ;  /* 0x000000061a197981 */ /* 0x002ea2000c1e1900 */
[----:B----4-:R-:W-:-:S02]  /*02f0*/  CS2R R4, SRZ ;  /* 0x0000000000047805 */ /* 0x010fc4000001ff00 */
[----:B------:R-:W-:Y:S01]  /*0300*/  CS2R R6, SRZ ;  /* 0x0000000000067805 */ /* 0x000fe2000001ff00 */
[----:B------:R-:W-:-:S05]  /*0310*/  IMAD.WIDE R28, R2, 0x4, R28 ;  /* 0x00000004021c7825 */ /* 0x000fca00078e021c */
[----:B------:R-:W4:Y:S01]  /*0320*/  @P0 LDG.E.EL.128 R4, desc[UR6][R28.64] ;  /* 0x000000061c040981 */ /* 0x000f22000c2e1d00 */
[----:B------:R-:W1:Y:S01]  /*0330*/  S2UR UR5, SR_CgaCtaId ;  /* 0x00000000000579c3 */ /* 0x000e620000008800 */
[----:B------:R-:W-:Y:S02]  /*0340*/  UMOV UR4, 0x400 ;  /* 0x0000040000047882 */ /* 0x000fe40000000000 */
[----:B-1----:R-:W-:Y:S01]  /*0350*/  UPRMT UR4, UR5, 0x654, UR4 ;  /* 0x0000065405047896 */ /* 0x002fe20008000004 */
[C---:B--2---:R-:W-:Y:S02]  /*0360*/  FSETP.GT.AND P1, PT, |R25|.reuse, 8.50705917302346158658e+37, PT ;  /* 0x7e8000001900780b */ /* 0x044fe40003f24200 */
[----:B------:R-:W-:-:S11]  /*0370*/  FSETP.GEU.AND P5, PT, |R25|, 1.175494350822287508e-38, PT ;  /* 0x008000001900780b */ /* 0x000fd60003fae200 */
[----:B------:R-:W-:-:S04]  /*0380*/  @P1 FMUL R25, R25, 0.25 ;  /* 0x3e80000019191820 */ /* 0x000fc80000400000 */
[----:B------:R-:W-:-:S06]  /*0390*/  @!P5 FMUL R25, R25, 16777216 ;  /* 0x4b8000001919d820 */ /* 0x000fcc0000400000 */
[----:B------:R-:W1:Y:S01]  /*03a0*/  MUFU.RCP R25, R25 ;  /* 0x0000001900197308 */ /* 0x000e620000001000 */
[----:B---3--:R-:W-:Y:S01]  /*03b0*/  @P1 FMUL R12, R12, 0.25 ;  /* 0x3e8000000c0c1820 */ /* 0x008fe20000400000 */
[----:B------:R-:W-:Y:S01]  /*03c0*/  @P1 FMUL R13, R13, 0.25 ;  /* 0x3e8000000d0d1820 */ /* 0x000fe20000400000 */
[----:B------:R-:W-:Y:S01]  /*03d0*/  @P1 FMUL R14, R14, 0.25 ;  /* 0x3e8000000e0e1820 */ /* 0x000fe20000400000 */
[----:B------:R-:W-:Y:S01]  /*03e0*/  @P1 FMUL R15, R15, 0.25 ;  /* 0x3e8000000f0f1820 */ /* 0x000fe20000400000 */
[----:B-----5:R-:W-:Y:S01]  /*03f0*/  @P1 FMUL R8, R8, 0.25 ;  /* 0x3e80000008081820 */ /* 0x020fe20000400000 */
[----:B------:R-:W-:Y:S01]  /*0400*/  @P1 FMUL R9, R9, 0.25 ;  /* 0x3e80000009091820 */ /* 0x000fe20000400000 */
[----:B------:R-:W-:Y:S01]  /*0410*/  @P1 FMUL R10, R10, 0.25 ;  /* 0x3e8000000a0a1820 */ /* 0x000fe20000400000 */
[----:B------:R-:W-:Y:S01]  /*0420*/  @P1 FMUL R11, R11, 0.25 ;  /* 0x3e8000000b0b1820 */ /* 0x000fe20000400000 */
[----:B------:R-:W-:Y:S01]  /*0430*/  @P1 FMUL R16, R16, 0.25 ;  /* 0x3e80000010101820 */ /* 0x000fe20000400000 */
[----:B------:R-:W-:Y:S01]  /*0440*/  @P1 FMUL R17, R17, 0.25 ;  /* 0x3e80000011111820 */ /* 0x000fe20000400000 */
[----:B------:R-:W-:Y:S01]  /*0450*/  @P1 FMUL R18, R18, 0.25 ;  /* 0x3e80000012121820 */ /* 0x000fe20000400000 */
[----:B------:R-:W-:Y:S01]  /*0460*/  @P1 FMUL R19, R19, 0.25 ;  /* 0x3e80000013131820 */ /* 0x000fe20000400000 */
[----:B----4-:R-:W-:Y:S01]  /*0470*/  @P1 FMUL R4, R4, 0.25 ;  /* 0x3e80000004041820 */ /* 0x010fe20000400000 */
[----:B------:R-:W-:Y:S01]  /*0480*/  @P1 FMUL R5, R5, 0.25 ;  /* 0x3e80000005051820 */ /* 0x000fe20000400000 */
[----:B------:R-:W-:Y:S01]  /*0490*/  @P1 FMUL R6, R6, 0.25 ;  /* 0x3e80000006061820 */ /* 0x000fe20000400000 */
[----:B------:R-:W-:Y:S01]  /*04a0*/  @P1 FMUL R7, R7, 0.25 ;  /* 0x3e80000007071820 */ /* 0x000fe20000400000 */
[----:B------:R-:W-:Y:S01]  /*04b0*/  @!P5 FMUL R12, R12, 16777216 ;  /* 0x4b8000000c0cd820 */ /* 0x000fe20000400000 */
        /* <DEDUP_REMOVED lines=15> */
[C---:B-1----:R-:W-:Y:S01]  /*05b0*/  FMUL R12, R25.reuse, R12 ;  /* 0x0000000c190c7220 */ /* 0x042fe20000400000 */
[C---:B------:R-:W-:Y:S01]  /*05c0*/  FMUL R13, R25.reuse, R13 ;  /* 0x0000000d190d7220 */ /* 0x040fe20000400000 */
        /* <DEDUP_REMOVED lines=13> */
[----:B------:R-:W-:Y:S01]  /*06a0*/  FMUL R7, R25, R7 ;  /* 0x0000000719077220 */ /* 0x000fe20000400000 */
[----:B------:R-:W-:-:S05]  /*06b0*/  IMAD.SHL.U32 R25, R0, 0x40, RZ ;  /* 0x0000004000197824 */ /* 0x000fca00078e00ff */
[----:B------:R-:W-:-:S04]  /*06c0*/  LOP3.LUT R25, R25, 0xfc0, RZ, 0xc0, !PT ;  /* 0x00000fc019197812 */ /* 0x000fc800078ec0ff */
[C---:B------:R-:W-:Y:S02]  /*06d0*/  LOP3.LUT R28, R25.reuse, 0x10, RZ, 0xfc, !PT ;  /* 0x00000010191c7812 */ /* 0x040fe400078efcff */
[C---:B------:R-:W-:Y:S02]  /*06e0*/  LOP3.LUT R27, R25.reuse, 0x20, RZ, 0xfc, !PT ;  /* 0x00000020191b7812 */ /* 0x040fe400078efcff */
[C---:B------:R-:W-:Y:S02]  /*06f0*/  LOP3.LUT R22, R25.reuse, R22, RZ, 0xfc, !PT ;  /* 0x0000001619167212 */ /* 0x040fe400078efcff */
[C---:B------:R-:W-:Y:S02]  /*0700*/  LOP3.LUT R26, R25.reuse, 0x30, RZ, 0xfc, !PT ;  /* 0x00000030191a7812 */ /* 0x040fe400078efcff */
[----:B------:R-:W-:Y:S02]  /*0710*/  LEA.HI R29, R25, UR4, RZ, 0x1e ;  /* 0x00000004191d7c11 */ /* 0x000fe4000f8ff0ff */
[----:B------:R-:W-:-:S02]  /*0720*/  LEA.HI R25, R28, UR4, RZ, 0x1e ;  /* 0x000000041c197c11 */ /* 0x000fc4000f8ff0ff */
[----:B------:R-:W-:Y:S01]  /*0730*/  LEA.HI R27, R27, UR4, RZ, 0x1e ;  /* 0x000000041b1b7c11 */ /* 0x000fe2000f8ff0ff */
[----:B------:R-:W-:Y:S01]  /*0740*/  IMAD R29, R22, 0x4, R29 ;  /* 0x00000004161d7824 */ /* 0x000fe200078e021d */
[----:B------:R-:W-:Y:S01]  /*0750*/  LEA.HI R26, R26, UR4, RZ, 0x1e ;  /* 0x000000041a1a7c11 */ /* 0x000fe2000f8ff0ff */
[C---:B------:R-:W-:Y:S02]  /*0760*/  IMAD R28, R22.reuse, 0x4, R25 ;  /* 0x00000004161c7824 */ /* 0x040fe400078e0219 */
[C---:B------:R-:W-:Y:S01]  /*0770*/  IMAD R25, R22.reuse, 0x4, R27 ;  /* 0x0000000416197824 */ /* 0x040fe200078e021b */
[----:B------:R-:W-:Y:S01]  /*0780*/  LEA R22, R22, R26, 0x2 ;  /* 0x0000001a16167211 */ /* 0x000fe200078e10ff */
[----:B------:R-:W-:Y:S04]  /*0790*/  STS [R29], R12 ;  /* 0x0000000c1d007388 */ /* 0x000fe80000000800 */
[----:B------:R-:W-:Y:S04]  /*07a0*/  STS [R28+0x40], R13 ;  /* 0x0000400d1c007388 */ /* 0x000fe80000000800 */
        /* <DEDUP_REMOVED lines=11> */
[----:B------:R1:W-:Y:S02]  /*0860*/  STS [R28+0x70], R5 ;  /* 0x000070051c007388 */ /* 0x0003e40000000800 */
[----:B-1----:R-:W1:Y:S02]  /*0870*/  S2R R28, SR_TID.X ;  /* 0x00000000001c7919 */ /* 0x002e640000002100 */
[----:B------:R-:W-:Y:S04]  /*0880*/  STS [R25+0xb0], R6 ;  /* 0x0000b00619007388 */ /* 0x000fe80000000800 */
[----:B------:R2:W-:Y:S01]  /*0890*/  STS [R22+0xf0], R7 ;  /* 0x0000f00716007388 */ /* 0x0005e20000000800 */
[----:B------:R-:W-:-:S04]  /*08a0*/  SHF.R.U32.HI R26, RZ, 0x2, R0 ;  /* 0x00000002ff1a7819 */ /* 0x000fc80000011600 */
[----:B------:R-:W-:-:S05]  /*08b0*/  LOP3.LUT R27, R26, 0x3c, RZ, 0xc0, !PT ;  /* 0x0000003c1a1b7812 */ /* 0x000fca00078ec0ff */
[----:B------:R-:W-:Y:S01]  /*08c0*/  VIADD R29, R27, UR4 ;  /* 0x000000041b1d7c36 */ /* 0x000fe20008000000 */
[----:B------:R-:W-:Y:S02]  /*08d0*/  LOP3.LUT R27, R23, 0xf, R0, 0xf8, !PT ;  /* 0x0000000f171b7812 */ /* 0x000fe400078ef800 */
[----:B------:R-:W-:Y:S02]  /*08e0*/  SHF.R.U32.HI R23, RZ, 0x4, R0 ;  /* 0x00000004ff177819 */ /* 0x000fe40000011600 */
[----:B-1----:R-:W-:Y:S02]  /*08f0*/  LOP3.LUT R26, R28, 0xff, RZ, 0xc0, !PT ;  /* 0x000000ff1c1a7812 */ /* 0x002fe400078ec0ff */
[----:B------:R-:W-:-:S03]  /*0900*/  SGXT.U32 R23, R23, 0x4 ;  /* 0x000000041717781a */ /* 0x000fc60000000000 */
[----:B------:R-:W-:Y:S01]  /*0910*/  IMAD R29, R26, 0x4, R29 ;  /* 0x000000041a1d7824 */ /* 0x000fe200078e021d */
[----:B------:R-:W-:Y:S01]  /*0920*/  BAR.SYNC.DEFER_BLOCKING 0x0 ;  /* 0x0000000000007b1d */ /* 0x000fe20000010000 */
[----:B------:R-:W-:Y:S02]  /*0930*/  PRMT R0, R23, 0x6540, R24 ;  /* 0x0000654017007816 */ /* 0x000fe40000000018 */
[----:B------:R-:W-:Y:S02]  /*0940*/  ISETP.GE.AND P1, PT, R27, 0x9, PT ;  /* 0x000000091b00780c */ /* 0x000fe40003f26270 */
[----:B--2---:R-:W-:-:S04]  /*0950*/  LOP3.LUT R22, R0, 0x10, RZ, 0xfc, !PT ;  /* 0x0000001000167812 */ /* 0x004fc800078efcff */
[----:B------:R-:W-:Y:S02]  /*0960*/  ISETP.LT.AND P6, PT, R22, 0x20000, !P1 ;  /* 0x000200001600780c */ /* 0x000fe40004fc1270 */
[----:B------:R-:W1:Y:S01]  /*0970*/  LDC.64 R22, c[0x0][0x220] ;  /* 0x00008800ff167b82 */ /* 0x000e620000000a00 */
[----:B------:R-:W2:Y:S01]  /*0980*/  LDS R29, [R29] ;  /* 0x000000001d1d7984 */ /* 0x000ea20000000800 */
[C---:B------:R-:W-:Y:S01]  /*0990*/  ISETP.LT.AND P5, PT, R0.reuse, 0x20000, !P1 ;  /* 0x000200000000780c */ /* 0x040fe20004fa1270 */
[C---:B------:R-:W-:Y:S01]  /*09a0*/  IMAD R27, R0.reuse, 0x9, R27 ;  /* 0x00000009001b7824 */ /* 0x040fe200078e021b */
[----:B------:R-:W-:-:S03]  /*09b0*/  LOP3.LUT R28, R0, 0x20, RZ, 0xfc, !PT ;  /* 0x00000020001c7812 */ /* 0x000fc600078efcff */
[----:B-1----:R-:W-:-:S08]  /*09c0*/  IMAD.WIDE R24, R27, 0x4, R22 ;  /* 0x000000041b187825 */ /* 0x002fd000078e0216 */
[----:B--2---:R1:W-:Y:S01]  /*09d0*/  @P5 STG.E desc[UR6][R24.64], R29 ;  /* 0x0000001d18005986 */ /* 0x0043e2000c101906 */
[----:B------:R-:W-:Y:S02]  /*09e0*/  ISETP.LT.AND P5, PT, R28, 0x20000, !P1 ;  /* 0x000200001c00780c */ /* 0x000fe40004fa1270 */
[----:B------:R-:W-:-:S04]  /*09f0*/  LOP3.LUT R28, R26, 0x100, RZ, 0xfc, !PT ;  /* 0x000001001a1c7812 */ /* 0x000fc800078efcff */
[----:B------:R-:W-:-:S04]  /*0a00*/  SHF.R.U32.HI R28, RZ, 0x2, R28 ;  /* 0x00000002ff1c7819 */ /* 0x000fc8000001161c */
[----:B------:R-:W-:-:S05]  /*0a10*/  LOP3.LUT R28, R28, 0x7c, RZ, 0xc0, !PT ;  /* 0x0000007c1c1c7812 */ /* 0x000fca00078ec0ff */
[----:B------:R-:W-:-:S04]  /*0a20*/  VIADD R28, R28, UR4 ;  /* 0x000000041c1c7c36 */ /* 0x000fc80008000000 */
[----:B-1----:R-:W-:-:S06]  /*0a30*/  IMAD R25, R26, 0x4, R28 ;  /* 0x000000041a197824 */ /* 0x002fcc00078e021c */
[----:B------:R-:W1:Y:S01]  /*0a40*/  LDS R25, [R25+0x400] ;  /* 0x0004000019197984 */ /* 0x000e620000000800 */
[----:B------:R-:W-:Y:S01]  /*0a50*/  VIADD R28, R27, 0x90 ;  /* 0x000000901b1c7836 */ /* 0x000fe20000000000 */
[----:B------:R-:W-:-:S03]  /*0a60*/  LOP3.LUT R24, R0, 0x30, RZ, 0xfc, !PT ;  /* 0x0000003000187812 */ /* 0x000fc600078efcff */
[----:B------:R-:W-:-:S05]  /*0a70*/  IMAD.WIDE R28, R28, 0x4, R22 ;  /* 0x000000041c1c7825 */ /* 0x000fca00078e0216 */
[----:B-1----:R1:W-:Y:S01]  /*0a80*/  @P6 STG.E desc[UR6][R28.64], R25 ;  /* 0x000000191c006986 */ /* 0x0023e2000c101906 */
[----:B------:R-:W-:Y:S02]  /*0a90*/  ISETP.LT.AND P6, PT, R24, 0x20000, !P1 ;  /* 0x000200001800780c */ /* 0x000fe40004fc1270 */
[----:B------:R-:W-:-:S04]  /*0aa0*/  LOP3.LUT R24, R26, 0x200, RZ, 0xfc, !PT ;  /* 0x000002001a187812 */ /* 0x000fc800078efcff */
[----:B------:R-:W-:-:S04]  /*0ab0*/  SHF.R.U32.HI R24, RZ, 0x2, R24 ;  /* 0x00000002ff187819 */ /* 0x000fc80000011618 */
[----:B------:R-:W-:-:S04]  /*0ac0*/  LOP3.LUT R24, R24, 0xbc, RZ, 0xc0, !PT ;  /* 0x000000bc18187812 */ /* 0x000fc800078ec0ff */
[----:B------:R-:W-:-:S05]  /*0ad0*/  IADD3 R24, R24, UR4, RZ ;  /* 0x0000000418187c10 */ /* 0x000fca000fffe0ff */
[----:B------:R-:W-:-:S05]  /*0ae0*/  IMAD R24, R26, 0x4, R24 ;  /* 0x000000041a187824 */ /* 0x000fca00078e0218 */
[----:B------:R2:W3:Y:S01]  /*0af0*/  LDS R29, [R24+0x800] ;  /* 0x00080000181d7984 */ /* 0x0004e20000000800 */
[----:B-1----:R-:W-:Y:S01]  /*0b00*/  VIADD R25, R27, 0x120 ;  /* 0x000001201b197836 */ /* 0x002fe20000000000 */
[----:B------:R-:W-:-:S03]  /*0b10*/  LOP3.LUT R28, R0, 0x40, RZ, 0xfc, !PT ;  /* 0x00000040001c7812 */ /* 0x000fc600078efcff */
[----:B--2---:R-:W-:-:S05]  /*0b20*/  IMAD.WIDE R24, R25, 0x4, R22 ;  /* 0x0000000419187825 */ /* 0x004fca00078e0216 */
[----:B---3--:R1:W-:Y:S01]  /*0b30*/  @P5 STG.E desc[UR6][R24.64], R29 ;  /* 0x0000001d18005986 */ /* 0x0083e2000c101906 */
[----:B------:R-:W-:Y:S02]  /*0b40*/  ISETP.LT.AND P5, PT, R28, 0x20000, !P1 ;  /* 0x000200001c00780c */ /* 0x000fe40004fa1270 */
[----:B------:R-:W-:-:S04]  /*0b50*/  LOP3.LUT R28, R26, 0x300, RZ, 0xfc, !PT ;  /* 0x000003001a1c7812 */ /* 0x000fc800078efcff */
[----:B------:R-:W-:-:S04]  /*0b60*/  SHF.R.U32.HI R28, RZ, 0x2, R28 ;  /* 0x00000002ff1c7819 */ /* 0x000fc8000001161c */
[----:B------:R-:W-:-:S05]  /*0b70*/  LOP3.LUT R28, R28, 0xfc, RZ, 0xc0, !PT ;  /* 0x000000fc1c1c7812 */ /* 0x000fca00078ec0ff */
[----:B------:R-:W-:-:S04]  /*0b80*/  VIADD R28, R28, UR4 ;  /* 0x000000041c1c7c36 */ /* 0x000fc80008000000 */
        /* <DEDUP_REMOVED lines=68> */
[----:B-1----:R-:W-:Y:S02]  /*0fd0*/  IADD3 R29, R27, 0x510, RZ ;  /* 0x000005101b1d7810 */ /* 0x002fe40007ffe0ff */
        /* <DEDUP_REMOVED lines=18> */
[----:B------:R-:W-:-:S05]  /*1100*/  VIADD R28, R28, UR4 ;  /* 0x000000041c1c7c36 */ /* 0x000fca0008000000 */
[----:B------:R-:W-:-:S05]  /*1110*/  LEA R28, R26, R28, 0x2 ;  /* 0x0000001c1a1c7211 */ /* 0x000fca00078e10ff */
        /* <DEDUP_REMOVED lines=13> */
[C---:B------:R-:W-:Y:S02]  /*11f0*/  LOP3.LUT R28, R0.reuse, 0xe0, RZ, 0xfc, !PT ;  /* 0x000000e0001c7812 */ /* 0x040fe400078efcff */
[----:B------:R-:W-:Y:S01]  /*1200*/  LOP3.LUT R0, R0, 0xf0, RZ, 0xfc, !PT ;  /* 0x000000f000007812 */ /* 0x000fe200078efcff */
[----:B--2---:R-:W-:-:S05]  /*1210*/  IMAD.WIDE R24, R25, 0x4, R22 ;  /* 0x0000000419187825 */ /* 0x004fca00078e0216 */
[----:B---3--:R1:W-:Y:S01]  /*1220*/  @P5 STG.E desc[UR6][R24.64], R29 ;  /* 0x0000001d18005986 */ /* 0x0083e2000c101906 */
[----:B------:R-:W-:Y:S02]  /*1230*/  ISETP.LT.AND P5, PT, R28, 0x20000, !P1 ;  /* 0x000200001c00780c */ /* 0x000fe40004fa1270 */
[----:B------:R-:W-:Y:S02]  /*1240*/  ISETP.LT.AND P1, PT, R0, 0x20000, !P1 ;  /* 0x000200000000780c */ /* 0x000fe40004f21270 */
[----:B------:R-:W-:-:S04]  /*1250*/  LOP3.LUT R0, R26, 0xd00, RZ, 0xfc, !PT ;  /* 0x00000d001a007812 */ /* 0x000fc800078efcff */
[----:B------:R-:W-:-:S04]  /*1260*/  SHF.R.U32.HI R0, RZ, 0x2, R0 ;  /* 0x00000002ff007819 */ /* 0x000fc80000011600 */
[----:B------:R-:W-:-:S04]  /*1270*/  LOP3.LUT R0, R0, 0x37c, RZ, 0xc0, !PT ;  /* 0x0000037c00007812 */ /* 0x000fc800078ec0ff */
[----:B------:R-:W-:-:S05]  /*1280*/  IADD3 R0, R0, UR4, RZ ;  /* 0x0000000400007c10 */ /* 0x000fca000fffe0ff */
[----:B------:R-:W-:-:S06]  /*1290*/  IMAD R0, R26, 0x4, R0 ;  /* 0x000000041a007824 */ /* 0x000fcc00078e0200 */
[----:B------:R-:W2:Y:S01]  /*12a0*/  LDS R0, [R0+0x3400] ;  /* 0x0034000000007984 */ /* 0x000ea20000000800 */
[C---:B-1----:R-:W-:Y:S02]  /*12b0*/  VIADD R25, R27.reuse, 0x750 ;  /* 0x000007501b197836 */ /* 0x042fe40000000000 */
[C---:B------:R-:W-:Y:S02]  /*12c0*/  VIADD R29, R27.reuse, 0x7e0 ;  /* 0x000007e01b1d7836 */ /* 0x040fe40000000000 */
[----:B------:R-:W-:Y:S02]  /*12d0*/  VIADD R27, R27, 0x870 ;  /* 0x000008701b1b7836 */ /* 0x000fe40000000000 */
[----:B------:R-:W-:-:S04]  /*12e0*/  IMAD.WIDE R24, R25, 0x4, R22 ;  /* 0x0000000419187825 */ /* 0x000fc800078e0216 */
[----:B------:R-:W-:-:S04]  /*12f0*/  IMAD.WIDE R28, R29, 0x4, R22 ;  /* 0x000000041d1c7825 */ /* 0x000fc800078e0216 */
[----:B------:R-:W-:Y:S01]  /*1300*/  IMAD.WIDE R22, R27, 0x4, R22 ;  /* 0x000000041b167825 */ /* 0x000fe200078e0216 */
[----:B------:R-:W-:-:S04]  /*1310*/  LOP3.LUT R27, R26, 0xe00, RZ, 0xfc, !PT ;  /* 0x00000e001a1b7812 */ /* 0x000fc800078efcff */
[----:B------:R-:W-:-:S04]  /*1320*/  SHF.R.U32.HI R27, RZ, 0x2, R27 ;  /* 0x00000002ff1b7819 */ /* 0x000fc8000001161b */
[----:B------:R-:W-:-:S04]  /*1330*/  LOP3.LUT R27, R27, 0x3bc, RZ, 0xc0, !PT ;  /* 0x000003bc1b1b7812 */ /* 0x000fc800078ec0ff */
[----:B------:R-:W-:Y:S01]  /*1340*/  IADD3 R27, R27, UR4, RZ ;  /* 0x000000041b1b7c10 */ /* 0x000fe2000fffe0ff */
[----:B--2---:R1:W-:Y:S02]  /*1350*/  @P6 STG.E desc[UR6][R24.64], R0 ;  /* 0x0000000018006986 */ /* 0x0043e4000c101906 */
[----:B-1----:R-:W-:-:S04]  /*1360*/  LOP3.LUT R0, R26, 0xf00, RZ, 0xfc, !PT ;  /* 0x00000f001a007812 */ /* 0x002fc800078efcff */
[----:B------:R-:W-:-:S04]  /*1370*/  SHF.R.U32.HI R0, RZ, 0x2, R0 ;  /* 0x00000002ff007819 */ /* 0x000fc80000011600 */
[----:B------:R-:W-:Y:S01]  /*1380*/  LOP3.LUT R0, R0, 0x3fc, RZ, 0xc0, !PT ;  /* 0x000003fc00007812 */ /* 0x000fe200078ec0ff */
[----:B------:R-:W-:-:S04]  /*1390*/  IMAD R27, R26, 0x4, R27 ;  /* 0x000000041a1b7824 */ /* 0x000fc800078e021b */
[----:B------:R-:W-:Y:S02]  /*13a0*/  VIADD R25, R0, UR4 ;  /* 0x0000000400197c36 */ /* 0x000fe40008000000 */
[----:B------:R-:W1:Y:S02]  /*13b0*/  LDS R27, [R27+0x3800] ;  /* 0x003800001b1b7984 */ /* 0x000e640000000800 */
[----:B------:R-:W-:Y:S02]  /*13c0*/  IMAD R0, R26, 0x4, R25 ;  /* 0x000000041a007824 */ /* 0x000fe400078e0219 */
[----:B------:R-:W2:Y:S04]  /*13d0*/  LDC.64 R24, c[0x0][0x228] ;  /* 0x00008a00ff187b82 */ /* 0x000ea80000000a00 */
[----:B------:R-:W3:Y:S04]  /*13e0*/  LDS R0, [R0+0x3c00] ;  /* 0x003c000000007984 */ /* 0x000ee80000000800 */
[----:B-1----:R2:W-:Y:S04]  /*13f0*/  @P5 STG.E desc[UR6][R28.64], R27 ;  /* 0x0000001b1c005986 */ /* 0x0025e8000c101906 */
[----:B---3--:R1:W-:Y:S01]  /*1400*/  @P1 STG.E desc[UR6][R22.64], R0 ;  /* 0x0000000016001986 */ /* 0x0083e2000c101906 */
[----:B--2---:R-:W-:-:S04]  /*1410*/  IMAD.WIDE R26, R21, 0x4, R24 ;  /* 0x00000004151a7825 */ /* 0x004fc800078e0218 */
[--C-:B------:R-:W-:Y:S01]  /*1420*/  IMAD.WIDE R20, R20, 0x4, R24.reuse ;  /* 0x0000000414147825 */ /* 0x100fe200078e0218 */
[----:B------:R1:W-:Y:S03]  /*1430*/  @P4 STG.E.128 desc[UR6][R26.64], R12 ;  /* 0x0000000c1a004986 */ /* 0x0003e6000c101d06 */
[--C-:B------:R-:W-:Y:S01]  /*1440*/  IMAD.WIDE R28, R3, 0x4, R24.reuse ;  /* 0x00000004031c7825 */ /* 0x100fe200078e0218 */
[----:B------:R1:W-:Y:S04]  /*1450*/  @P3 STG.E.128 desc[UR6][R20.64], R8 ;  /* 0x0000000814003986 */ /* 0x0003e8000c101d06 */
[----:B------:R1:W-:Y:S01]  /*1460*/  @P2 STG.E.128 desc[UR6][R28.64], R16 ;  /* 0x000000101c002986 */ /* 0x0003e2000c101d06 */
[----:B------:R-:W-:Y:S01]  /*1470*/  IMAD.WIDE R2, R2, 0x4, R24 ;  /* 0x0000000402027825 */ /* 0x000fe200078e0218 */
[----:B------:R-:W-:Y:S06]  /*1480*/  @!P0 EXIT ;  /* 0x000000000000894d */ /* 0x000fec0003800000 */
[----:B------:R-:W-:Y:S01]  /*1490*/  STG.E.128 desc[UR6][R2.64], R4 ;  /* 0x0000000402007986 */ /* 0x000fe2000c101d06 */
[----:B------:R-:W-:Y:S05]  /*14a0*/  EXIT ;  /* 0x000000000000794d */ /* 0x000fea0003800000 */
.L_x_0:
[----:B------:R-:W-:-:S00]  /*14b0*/  BRA `(.L_x_0) ;  /* 0xfffffffc00fc7947 */ /* 0x000fc0000383ffff */
[----:B------:R-:W-:-:S00]  /*14c0*/  NOP ;  /* 0x0000000000007918 */ /* 0x000fc00000000000 */
        /* <DEDUP_REMOVED lines=11> */
.L_x_1:


//--------------------- .nv.shared.triton_poi_fused_convolution_div_26 --------------------------
	.section	.nv.shared.triton_poi_fused_convolution_div_26,"aw",@nobits
	.sectionflags	@""
	.align	16
	.zero		1024


//--------------------- .nv.constant0.triton_poi_fused_convolution_div_26 --------------------------
	.section	.nv.constant0.triton_poi_fused_convolution_div_26,"a",@progbits
	.sectionflags	@""
	.align	4
.nv.constant0.triton_poi_fused_convolution_div_26:
	.zero		568
